//
// Generated by NVIDIA NVVM Compiler
//
// Compiler Build ID: CL-36424714
// Cuda compilation tools, release 13.0, V13.0.88
// Based on NVVM 20.0.0
//

.version 9.0
.target sm_100
.address_size 64

	// .globl	_Z18printEvenThreadIDsv
.extern .func  (.param .b32 func_retval0) vprintf
(
	.param .b64 vprintf_param_0,
	.param .b64 vprintf_param_1
)
;
.global .align 1 .b8 $str[15] = {84, 104, 114, 101, 97, 100, 32, 73, 68, 58, 32, 37, 117, 10};

.visible .entry _Z18printEvenThreadIDsv()
{
	.local .align 8 .b8 	__local_depot0[8];
	.reg .b64 	%SP;
	.reg .b64 	%SPL;
	.reg .pred 	%p<2>;
	.reg .b32 	%r<5>;
	.reg .b64 	%rd<5>;

	mov.u64 	%SPL, __local_depot0;
	cvta.local.u64 	%SP, %SPL;
	mov.u32 	%r1, %tid.x;
	and.b32  	%r2, %r1, 1;
	setp.eq.b32 	%p1, %r2, 1;
	@%p1 bra 	$L__BB0_2;
	add.u64 	%rd1, %SP, 0;
	add.u64 	%rd2, %SPL, 0;
	st.local.u32 	[%rd2], %r1;
	mov.u64 	%rd3, $str;
	cvta.global.u64 	%rd4, %rd3;
	{ // callseq 0, 0
	.param .b64 param0;
	st.param.b64 	[param0], %rd4;
	.param .b64 param1;
	st.param.b64 	[param1], %rd1;
	.param .b32 retval0;
	call.uni (retval0), 
	vprintf, 
	(
	param0, 
	param1
	);
	ld.param.b32 	%r3, [retval0];
	} // callseq 0
$L__BB0_2:
	ret;

}


// ===== COMPILED SASS (sm_100) =====

	.target	sm_100

	.elftype	@"ET_EXEC"


//--------------------- .note.nv.tkinfo           --------------------------
	.section	.note.nv.tkinfo,"",@"SHT_NOTE"
	.sectionflags	@"SHF_NOTE_NV_TKINFO"
	.tkinfo
        /*0018*/ 	.word	0x00000002
        /*0030*/ 	.string	""
        /*0030*/ 	.string	"ptxas"
        /*0030*/ 	.string	"Cuda compilation tools, release 13.0, V13.0.88"
        /*0030*/ 	.string	"Build cuda_13.0.r13.0/compiler.36424714_0"
        /*0030*/ 	.string	"-arch sm_100 -m 64 "



//--------------------- .note.nv.cuinfo           --------------------------
	.section	.note.nv.cuinfo,"",@"SHT_NOTE"
	.sectionflags	@"SHF_NOTE_NV_CUINFO"
        /*0018*/ 	.short	0x0002
        /*001a*/ 	.short	0x0064
        /*001c*/ 	.short	0x0082
	.zero		2


//--------------------- .nv.info                  --------------------------
	.section	.nv.info,"",@"SHT_CUDA_INFO"
	.align	4


	//----- nvinfo : EIATTR_REGCOUNT
	.align		4
        /*0000*/ 	.byte	0x04, 0x2f
        /*0002*/ 	.short	(.L_2 - .L_1)
	.align		4
.L_1:
        /*0004*/ 	.word	index@(_Z18printEvenThreadIDsv)
        /*0008*/ 	.word	0x00000018


	//----- nvinfo : EIATTR_FRAME_SIZE
	.align		4
.L_2:
        /*000c*/ 	.byte	0x04, 0x11
        /*000e*/ 	.short	(.L_4 - .L_3)
	.align		4
.L_3:
        /*0010*/ 	.word	index@(_Z18printEvenThreadIDsv)
        /*0014*/ 	.word	0x00000008


	//----- nvinfo : EIATTR_MIN_STACK_SIZE
	.align		4
.L_4:
        /*0018*/ 	.byte	0x04, 0x12
        /*001a*/ 	.short	(.L_6 - .L_5)
	.align		4
.L_5:
        /*001c*/ 	.word	index@(_Z18printEvenThreadIDsv)
        /*0020*/ 	.word	0x00000008
.L_6:


//--------------------- .nv.compat                --------------------------
	.section	.nv.compat,"",@"SHT_CUDA_COMPAT_INFO"
	.align	4
        /*0000*/ 	.byte	0x02, 0x09, 0x00, 0x00, 0x02, 0x02, 0x01, 0x00, 0x02, 0x05, 0x05, 0x00, 0x03, 0x07, 0x01, 0x01
        /*0010*/ 	.byte	0x02, 0x03, 0x00, 0x00, 0x02, 0x06, 0x01, 0x00, 0x04, 0x0b, 0x08, 0x00, 0x09, 0x00, 0x00, 0x00
        /*0020*/ 	.byte	0x00, 0x00, 0x00, 0x00


//--------------------- .nv.info._Z18printEvenThreadIDsv --------------------------
	.section	.nv.info._Z18printEvenThreadIDsv,"",@"SHT_CUDA_INFO"
	.sectionflags	@""
	.align	4


	//----- nvinfo : EIATTR_CUDA_API_VERSION
	.align		4
        /*0000*/ 	.byte	0x04, 0x37
        /*0002*/ 	.short	(.L_8 - .L_7)
.L_7:
        /*0004*/ 	.word	0x00000082


	//----- nvinfo : EIATTR_SPARSE_MMA_MASK
	.align		4
.L_8:
        /*0008*/ 	.byte	0x03, 0x50
        /*000a*/ 	.short	0x0000


	//----- nvinfo : EIATTR_MAXREG_COUNT
	.align		4
        /*000c*/ 	.byte	0x03, 0x1b
        /*000e*/ 	.short	0x00ff


	//----- nvinfo : EIATTR_EXTERNS
	.align		4
        /*0010*/ 	.byte	0x04, 0x0f
        /*0012*/ 	.short	(.L_10 - .L_9)


	//   ....[0]....
	.align		4
.L_9:
        /*0014*/ 	.word	index@(vprintf)


	//----- nvinfo : EIATTR_MERCURY_ISA_VERSION
	.align		4
.L_10:
        /*0018*/ 	.byte	0x03, 0x5f
        /*001a*/ 	.short	0x0101


	//----- nvinfo : EIATTR_VRC_CTA_INIT_COUNT
	.align		4
        /*001c*/ 	.byte	0x02, 0x4a
	.zero		1
	.zero		1


	//----- nvinfo : EIATTR_SYSCALL_OFFSETS
	.align		4
        /*0020*/ 	.byte	0x04, 0x46
        /*0022*/ 	.short	(.L_12 - .L_11)


	//   ....[0]....
.L_11:
        /*0024*/ 	.word	0x00000110


	//----- nvinfo : EIATTR_EXIT_INSTR_OFFSETS
	.align		4
.L_12:
        /*0028*/ 	.byte	0x04, 0x1c
        /*002a*/ 	.short	(.L_14 - .L_13)


	//   ....[0]....
.L_13:
        /*002c*/ 	.word	0x00000090


	//   ....[1]....
        /*0030*/ 	.word	0x00000120


	//----- nvinfo : EIATTR_CRS_STACK_SIZE
	.align		4
.L_14:
        /*0034*/ 	.byte	0x04, 0x1e
        /*0036*/ 	.short	(.L_16 - .L_15)
.L_15:
        /*0038*/ 	.word	0x00000000


	//----- nvinfo : EIATTR_SW_WAR
	.align		4
.L_16:
        /*003c*/ 	.byte	0x04, 0x36
        /*003e*/ 	.short	(.L_18 - .L_17)
.L_17:
        /*0040*/ 	.word	0x00000008
.L_18:


//--------------------- .nv.callgraph             --------------------------
	.section	.nv.callgraph,"",@"SHT_CUDA_CALLGRAPH"
	.align	4
	.sectionentsize	8
	.align		4
        /*0000*/ 	.word	0x00000000
	.align		4
        /*0004*/ 	.word	0xffffffff
	.align		4
        /*0008*/ 	.word	index@(_Z18printEvenThreadIDsv)
	.align		4
        /*000c*/ 	.word	index@(vprintf)
	.align		4
        /*0010*/ 	.word	0x00000000
	.align		4
        /*0014*/ 	.word	0xfffffffe
	.align		4
        /*0018*/ 	.word	0x00000000
	.align		4
        /*001c*/ 	.word	0xfffffffd
	.align		4
        /*0020*/ 	.word	0x00000000
	.align		4
        /*0024*/ 	.word	0xfffffffc


//--------------------- .nv.constant4             --------------------------
	.section	.nv.constant4,"a",@progbits
	.align	8
	.align		8
.nv.constant4:
        /*0000*/ 	.dword	vprintf
	.align		8
        /*0008*/ 	.dword	$str


//--------------------- .text._Z18printEvenThreadIDsv --------------------------
	.section	.text._Z18printEvenThreadIDsv,"ax",@progbits
	.align	128
        .global         _Z18printEvenThreadIDsv
        .type           _Z18printEvenThreadIDsv,@function
        .size           _Z18printEvenThreadIDsv,(.L_x_2 - _Z18printEvenThreadIDsv)
        .other          _Z18printEvenThreadIDsv,@"STO_CUDA_ENTRY STV_DEFAULT"
_Z18printEvenThreadIDsv:
.text._Z18printEvenThreadIDsv:
[----:B------:R-:W0:Y:S01]  /*0000*/  LDC R1, c[0x0][0x37c] ;  /* 0x0000df00ff017b82 */ /* 0x000e220000000800 */
[----:B------:R-:W1:Y:S01]  /*0010*/  S2R R8, SR_TID.X ;  /* 0x0000000000087919 */ /* 0x000e620000002100 */
[----:B------:R-:W2:Y:S01]  /*0020*/  LDCU UR4, c[0x0][0x2f8] ;  /* 0x00005f00ff0477ac */ /* 0x000ea20008000800 */
[----:B0-----:R-:W-:Y:S01]  /*0030*/  VIADD R1, R1, 0xfffffff8 ;  /* 0xfffffff801017836 */ /* 0x001fe20000000000 */
[----:B------:R-:W0:Y:S04]  /*0040*/  LDCU UR5, c[0x0][0x2fc] ;  /* 0x00005f80ff0577ac */ /* 0x000e280008000800 */
[----:B--2---:R-:W-:-:S05]  /*0050*/  IADD3 R6, P1, PT, R1, UR4, RZ ;  /* 0x0000000401067c10 */ /* 0x004fca000ff3e0ff */
[----:B0-----:R-:W-:Y:S01]  /*0060*/  IMAD.X R7, RZ, RZ, UR5, P1 ;  /* 0x00000005ff077e24 */ /* 0x001fe200088e06ff */
[----:B-1----:R-:W-:-:S04]  /*0070*/  LOP3.LUT R0, R8, 0x1, RZ, 0xc0, !PT ;  /* 0x0000000108007812 */ /* 0x002fc800078ec0ff */
[----:B------:R-:W-:-:S13]  /*0080*/  ISETP.NE.U32.AND P0, PT, R0, 0x1, PT ;  /* 0x000000010000780c */ /* 0x000fda0003f05070 */
[----:B------:R-:W-:Y:S05]  /*0090*/  @!P0 EXIT ;  /* 0x000000000000894d */ /* 0x000fea0003800000 */
[----:B------:R-:W-:Y:S01]  /*00a0*/  MOV R0, 0x0 ;  /* 0x0000000000007802 */ /* 0x000fe20000000f00 */
[----:B------:R0:W-:Y:S01]  /*00b0*/  STL [R1], R8 ;  /* 0x0000000801007387 */ /* 0x0001e20000100800 */
[----:B------:R-:W1:Y:S02]  /*00c0*/  LDCU.64 UR4, c[0x4][0x8] ;  /* 0x01000100ff0477ac */ /* 0x000e640008000a00 */
[----:B------:R0:W2:Y:S01]  /*00d0*/  LDC.64 R2, c[0x4][R0] ;  /* 0x0100000000027b82 */ /* 0x0000a20000000a00 */
[----:B-1----:R-:W-:Y:S02]  /*00e0*/  IMAD.U32 R4, RZ, RZ, UR4 ;  /* 0x00000004ff047e24 */ /* 0x002fe4000f8e00ff */
[----:B0-----:R-:W-:-:S07]  /*00f0*/  IMAD.U32 R5, RZ, RZ, UR5 ;  /* 0x00000005ff057e24 */ /* 0x001fce000f8e00ff */
[----:B------:R-:W-:-:S07]  /*0100*/  LEPC R20, `(.L_x_0) ;  /* 0x000000001014794e */ /* 0x000fce0000000000 */
[----:B--2---:R-:W-:Y:S05]  /*0110*/  CALL.ABS.NOINC R2 ;  /* 0x0000000002007343 */ /* 0x004fea0003c00000 */
.L_x_0:
[----:B------:R-:W-:Y:S05]  /*0120*/  EXIT ;  /* 0x000000000000794d */ /* 0x000fea0003800000 */
.L_x_1:
[----:B------:R-:W-:-:S00]  /*0130*/  BRA `(.L_x_1) ;  /* 0xfffffffc00fc7947 */ /* 0x000fc0000383ffff */
[----:B------:R-:W-:-:S00]  /*0140*/  NOP ;  /* 0x0000000000007918 */ /* 0x000fc00000000000 */
        /* <DEDUP_REMOVED lines=11> */
.L_x_2:


//--------------------- .nv.global.init           --------------------------
	.section	.nv.global.init,"aw",@progbits
.nv.global.init:
	.type		$str,@object
	.size		$str,(.L_0 - $str)
$str:
        /*0000*/ 	.byte	0x54, 0x68, 0x72, 0x65, 0x61, 0x64, 0x20, 0x49, 0x44, 0x3a, 0x20, 0x25, 0x75, 0x0a, 0x00
.L_0:


//--------------------- .nv.shared.reserved.0     --------------------------
	.section	.nv.shared.reserved.0,"aw",@nobits
	.weak		__nv_reservedSMEM_offset_0_alias
	.size		__nv_reservedSMEM_offset_0_alias, 0, 64
	.other		__nv_reservedSMEM_offset_0_alias,@"STO_CUDA_RESERVED_SHARED STV_DEFAULT"
__nv_reservedSMEM_offset_0_alias:
	.zero		0
	.zero		64


//--------------------- .nv.constant0._Z18printEvenThreadIDsv --------------------------
	.section	.nv.constant0._Z18printEvenThreadIDsv,"a",@progbits
	.sectionflags	@""
	.align	4
.nv.constant0._Z18printEvenThreadIDsv:
	.zero		896


//--------------------- SYMBOLS --------------------------

	.type		.nv.reservedSmem.offset0,@object
	.size		.nv.reservedSmem.offset0,0x4
	.type		vprintf,@function
